//
// Generated by NVIDIA NVVM Compiler
//
// Compiler Build ID: CL-36424714
// Cuda compilation tools, release 13.0, V13.0.88
// Based on NVVM 20.0.0
//

.version 9.0
.target sm_100
.address_size 64

	// .globl	blur

.visible .entry blur(
	.param .u64 .ptr .align 1 blur_param_0,
	.param .u64 .ptr .align 1 blur_param_1,
	.param .u32 blur_param_2,
	.param .u32 blur_param_3
)
{
	.reg .pred 	%p<59>;
	.reg .b32 	%r<192>;
	.reg .b64 	%rd<25>;

	ld.param.u64 	%rd3, [blur_param_0];
	ld.param.u64 	%rd2, [blur_param_1];
	ld.param.u32 	%r90, [blur_param_2];
	ld.param.u32 	%r91, [blur_param_3];
	cvta.to.global.u64 	%rd1, %rd3;
	mov.u32 	%r92, %ctaid.x;
	mov.u32 	%r93, %ntid.x;
	mul.lo.s32 	%r1, %r92, %r93;
	mov.u32 	%r2, %tid.x;
	add.s32 	%r3, %r1, %r2;
	mul.lo.s32 	%r94, %r91, %r90;
	setp.ge.u32 	%p8, %r3, %r94;
	@%p8 bra 	$L__BB0_18;
	div.u32 	%r98, %r3, %r90;
	add.s32 	%r99, %r98, -3;
	setp.gt.s32 	%p9, %r98, 2;
	setp.lt.u32 	%p10, %r99, %r91;
	and.pred  	%p1, %p9, %p10;
	add.s32 	%r100, %r98, -2;
	setp.gt.s32 	%p11, %r98, 1;
	setp.lt.u32 	%p12, %r100, %r91;
	and.pred  	%p2, %p11, %p12;
	add.s32 	%r101, %r98, -1;
	setp.gt.s32 	%p13, %r98, 0;
	setp.lt.u32 	%p14, %r101, %r91;
	and.pred  	%p3, %p13, %p14;
	setp.gt.s32 	%p15, %r98, -1;
	setp.lt.u32 	%p16, %r98, %r91;
	and.pred  	%p4, %p15, %p16;
	add.s32 	%r102, %r98, 1;
	setp.gt.s32 	%p17, %r98, -2;
	setp.lt.u32 	%p18, %r102, %r91;
	and.pred  	%p5, %p17, %p18;
	add.s32 	%r103, %r98, 2;
	setp.gt.s32 	%p19, %r98, -3;
	setp.lt.u32 	%p20, %r103, %r91;
	and.pred  	%p6, %p19, %p20;
	add.s32 	%r104, %r98, 3;
	setp.gt.s32 	%p21, %r98, -4;
	setp.lt.u32 	%p22, %r104, %r91;
	and.pred  	%p7, %p21, %p22;
	mul.lo.s32 	%r105, %r90, 3;
	mul.lo.s32 	%r106, %r2, 3;
	mad.lo.s32 	%r156, %r1, 3, %r106;
	sub.s32 	%r158, %r156, %r105;
	mul.lo.s32 	%r107, %r90, 6;
	sub.s32 	%r157, %r156, %r107;
	mul.lo.s32 	%r108, %r90, 9;
	add.s32 	%r155, %r156, %r108;
	add.s32 	%r154, %r156, %r107;
	add.s32 	%r153, %r156, %r105;
	sub.s32 	%r152, %r156, %r108;
	mul.lo.s32 	%r109, %r98, %r90;
	sub.s32 	%r11, %r3, %r109;
	mov.b32 	%r167, 0;
	mov.b32 	%r159, -3;
	mov.b32 	%r151, -9;
	mov.u32 	%r166, %r167;
	mov.u32 	%r165, %r167;
	mov.u32 	%r164, %r167;
$L__BB0_2:
	add.s32 	%r110, %r159, %r11;
	setp.gt.s32 	%p23, %r110, -1;
	setp.lt.u32 	%p24, %r110, %r90;
	and.pred  	%p25, %p23, %p24;
	and.pred  	%p26, %p25, %p1;
	not.pred 	%p27, %p26;
	@%p27 bra 	$L__BB0_4;
	add.s32 	%r111, %r152, -9;
	cvt.s64.s32 	%rd4, %r111;
	add.s64 	%rd5, %rd1, %rd4;
	ld.global.u8 	%r112, [%rd5];
	add.s32 	%r164, %r164, %r112;
	ld.global.u8 	%r113, [%rd5+1];
	add.s32 	%r165, %r165, %r113;
	ld.global.u8 	%r114, [%rd5+2];
	add.s32 	%r166, %r166, %r114;
	add.s32 	%r167, %r167, 1;
$L__BB0_4:
	setp.gt.s32 	%p28, %r110, -1;
	setp.lt.u32 	%p29, %r110, %r90;
	and.pred  	%p30, %p28, %p29;
	and.pred  	%p31, %p30, %p2;
	not.pred 	%p32, %p31;
	@%p32 bra 	$L__BB0_6;
	add.s32 	%r116, %r157, -9;
	cvt.s64.s32 	%rd6, %r116;
	add.s64 	%rd7, %rd1, %rd6;
	ld.global.u8 	%r117, [%rd7];
	add.s32 	%r164, %r164, %r117;
	ld.global.u8 	%r118, [%rd7+1];
	add.s32 	%r165, %r165, %r118;
	ld.global.u8 	%r119, [%rd7+2];
	add.s32 	%r166, %r166, %r119;
	add.s32 	%r167, %r167, 1;
$L__BB0_6:
	setp.gt.s32 	%p33, %r110, -1;
	setp.lt.u32 	%p34, %r110, %r90;
	and.pred  	%p35, %p33, %p34;
	and.pred  	%p36, %p35, %p3;
	not.pred 	%p37, %p36;
	@%p37 bra 	$L__BB0_8;
	add.s32 	%r121, %r158, -9;
	cvt.s64.s32 	%rd8, %r121;
	add.s64 	%rd9, %rd1, %rd8;
	ld.global.u8 	%r122, [%rd9];
	add.s32 	%r164, %r164, %r122;
	ld.global.u8 	%r123, [%rd9+1];
	add.s32 	%r165, %r165, %r123;
	ld.global.u8 	%r124, [%rd9+2];
	add.s32 	%r166, %r166, %r124;
	add.s32 	%r167, %r167, 1;
$L__BB0_8:
	setp.gt.s32 	%p38, %r110, -1;
	setp.lt.u32 	%p39, %r110, %r90;
	and.pred  	%p40, %p38, %p39;
	and.pred  	%p41, %p40, %p4;
	not.pred 	%p42, %p41;
	@%p42 bra 	$L__BB0_10;
	add.s32 	%r126, %r156, -9;
	cvt.s64.s32 	%rd10, %r126;
	add.s64 	%rd11, %rd1, %rd10;
	ld.global.u8 	%r127, [%rd11];
	add.s32 	%r164, %r164, %r127;
	ld.global.u8 	%r128, [%rd11+1];
	add.s32 	%r165, %r165, %r128;
	ld.global.u8 	%r129, [%rd11+2];
	add.s32 	%r166, %r166, %r129;
	add.s32 	%r167, %r167, 1;
$L__BB0_10:
	setp.gt.s32 	%p43, %r110, -1;
	setp.lt.u32 	%p44, %r110, %r90;
	and.pred  	%p45, %p43, %p44;
	and.pred  	%p46, %p45, %p5;
	not.pred 	%p47, %p46;
	@%p47 bra 	$L__BB0_12;
	add.s32 	%r131, %r153, -9;
	cvt.s64.s32 	%rd12, %r131;
	add.s64 	%rd13, %rd1, %rd12;
	ld.global.u8 	%r132, [%rd13];
	add.s32 	%r164, %r164, %r132;
	ld.global.u8 	%r133, [%rd13+1];
	add.s32 	%r165, %r165, %r133;
	ld.global.u8 	%r134, [%rd13+2];
	add.s32 	%r166, %r166, %r134;
	add.s32 	%r167, %r167, 1;
$L__BB0_12:
	setp.gt.s32 	%p48, %r110, -1;
	setp.lt.u32 	%p49, %r110, %r90;
	and.pred  	%p50, %p48, %p49;
	and.pred  	%p51, %p50, %p6;
	not.pred 	%p52, %p51;
	@%p52 bra 	$L__BB0_14;
	add.s32 	%r136, %r154, -9;
	cvt.s64.s32 	%rd14, %r136;
	add.s64 	%rd15, %rd1, %rd14;
	ld.global.u8 	%r137, [%rd15];
	add.s32 	%r164, %r164, %r137;
	ld.global.u8 	%r138, [%rd15+1];
	add.s32 	%r165, %r165, %r138;
	ld.global.u8 	%r139, [%rd15+2];
	add.s32 	%r166, %r166, %r139;
	add.s32 	%r167, %r167, 1;
$L__BB0_14:
	setp.gt.s32 	%p53, %r110, -1;
	setp.lt.u32 	%p54, %r110, %r90;
	and.pred  	%p55, %p53, %p54;
	and.pred  	%p56, %p55, %p7;
	not.pred 	%p57, %p56;
	@%p57 bra 	$L__BB0_16;
	add.s32 	%r141, %r155, -9;
	cvt.s64.s32 	%rd16, %r141;
	add.s64 	%rd17, %rd1, %rd16;
	ld.global.u8 	%r142, [%rd17];
	add.s32 	%r164, %r164, %r142;
	ld.global.u8 	%r143, [%rd17+1];
	add.s32 	%r165, %r165, %r143;
	ld.global.u8 	%r144, [%rd17+2];
	add.s32 	%r166, %r166, %r144;
	add.s32 	%r167, %r167, 1;
$L__BB0_16:
	add.s32 	%r159, %r159, 1;
	add.s32 	%r158, %r158, 3;
	add.s32 	%r157, %r157, 3;
	add.s32 	%r156, %r156, 3;
	add.s32 	%r155, %r155, 3;
	add.s32 	%r154, %r154, 3;
	add.s32 	%r153, %r153, 3;
	add.s32 	%r152, %r152, 3;
	add.s32 	%r151, %r151, 3;
	setp.ne.s32 	%p58, %r151, 12;
	@%p58 bra 	$L__BB0_2;
	cvta.to.global.u64 	%rd18, %rd2;
	div.u32 	%r145, %r164, %r167;
	mul.lo.s32 	%r146, %r3, 3;
	cvt.u64.u32 	%rd19, %r146;
	add.s64 	%rd20, %rd18, %rd19;
	st.global.u8 	[%rd20], %r145;
	div.u32 	%r147, %r165, %r167;
	add.s32 	%r148, %r146, 1;
	cvt.u64.u32 	%rd21, %r148;
	add.s64 	%rd22, %rd18, %rd21;
	st.global.u8 	[%rd22], %r147;
	div.u32 	%r149, %r166, %r167;
	add.s32 	%r150, %r146, 2;
	cvt.u64.u32 	%rd23, %r150;
	add.s64 	%rd24, %rd18, %rd23;
	st.global.u8 	[%rd24], %r149;
$L__BB0_18:
	ret;

}
	// .globl	overlay
.visible .entry overlay(
	.param .u64 .ptr .align 1 overlay_param_0,
	.param .u64 .ptr .align 1 overlay_param_1,
	.param .u64 .ptr .align 1 overlay_param_2,
	.param .u32 overlay_param_3,
	.param .u32 overlay_param_4,
	.param .u32 overlay_param_5
)
{
	.reg .pred 	%p<2>;
	.reg .b16 	%rs<2>;
	.reg .b32 	%r<8>;
	.reg .b64 	%rd<9>;

	ld.param.u64 	%rd1, [overlay_param_0];
	ld.param.u64 	%rd2, [overlay_param_1];
	ld.param.u32 	%r2, [overlay_param_5];
	cvta.to.global.u64 	%rd3, %rd2;
	mov.u32 	%r3, %ctaid.x;
	mov.u32 	%r4, %ntid.x;
	mov.u32 	%r5, %tid.x;
	mad.lo.s32 	%r1, %r3, %r4, %r5;
	cvt.u64.u32 	%rd4, %r1;
	add.s64 	%rd5, %rd3, %rd4;
	ld.global.u8 	%rs1, [%rd5];
	cvt.u32.u16 	%r6, %rs1;
	and.b32  	%r7, %r6, 255;
	setp.eq.s32 	%p1, %r2, %r7;
	@%p1 bra 	$L__BB1_2;
	cvta.to.global.u64 	%rd7, %rd1;
	add.s64 	%rd8, %rd7, %rd4;
	st.global.u8 	[%rd8], %rs1;
$L__BB1_2:
	ret;

}
	// .globl	resize
.visible .entry resize(
	.param .u64 .ptr .align 1 resize_param_0,
	.param .u64 .ptr .align 1 resize_param_1,
	.param .u32 resize_param_2,
	.param .u32 resize_param_3,
	.param .u32 resize_param_4,
	.param .u32 resize_param_5,
	.param .f32 resize_param_6,
	.param .f32 resize_param_7
)
{
	.reg .pred 	%p<4>;
	.reg .b16 	%rs<2>;
	.reg .b32 	%r<17>;
	.reg .b32 	%f<9>;
	.reg .b64 	%rd<9>;

	ld.param.u64 	%rd1, [resize_param_0];
	ld.param.u64 	%rd2, [resize_param_1];
	ld.param.u32 	%r5, [resize_param_2];
	ld.param.u32 	%r4, [resize_param_4];
	ld.param.u32 	%r6, [resize_param_5];
	ld.param.f32 	%f1, [resize_param_6];
	ld.param.f32 	%f2, [resize_param_7];
	mov.u32 	%r8, %ntid.x;
	mov.u32 	%r9, %ctaid.x;
	mov.u32 	%r10, %tid.x;
	mad.lo.s32 	%r1, %r8, %r9, %r10;
	mov.u32 	%r11, %ntid.y;
	mov.u32 	%r12, %ctaid.y;
	mov.u32 	%r13, %tid.y;
	mad.lo.s32 	%r14, %r11, %r12, %r13;
	mul.lo.s32 	%r3, %r5, %r14;
	setp.ge.u32 	%p1, %r1, %r4;
	setp.ge.u32 	%p2, %r14, %r6;
	or.pred  	%p3, %p1, %p2;
	@%p3 bra 	$L__BB2_2;
	cvta.to.global.u64 	%rd3, %rd1;
	cvta.to.global.u64 	%rd4, %rd2;
	cvt.rn.f32.u32 	%f3, %r1;
	cvt.rn.f32.u32 	%f4, %r14;
	mul.f32 	%f5, %f2, %f4;
	cvt.rn.f32.u32 	%f6, %r4;
	mul.f32 	%f7, %f5, %f6;
	fma.rn.f32 	%f8, %f1, %f3, %f7;
	cvt.rzi.u32.f32 	%r15, %f8;
	add.s32 	%r16, %r3, %r1;
	cvt.u64.u32 	%rd5, %r16;
	add.s64 	%rd6, %rd3, %rd5;
	ld.global.u8 	%rs1, [%rd6];
	cvt.u64.u32 	%rd7, %r15;
	add.s64 	%rd8, %rd4, %rd7;
	st.global.u8 	[%rd8], %rs1;
$L__BB2_2:
	ret;

}


// ===== COMPILED SASS (sm_100) =====

	.target	sm_100

	.elftype	@"ET_EXEC"


//--------------------- .note.nv.tkinfo           --------------------------
	.section	.note.nv.tkinfo,"",@"SHT_NOTE"
	.sectionflags	@"SHF_NOTE_NV_TKINFO"
	.tkinfo
        /*0018*/ 	.word	0x00000002
        /*0030*/ 	.string	""
        /*0030*/ 	.string	"ptxas"
        /*0030*/ 	.string	"Cuda compilation tools, release 13.0, V13.0.88"
        /*0030*/ 	.string	"Build cuda_13.0.r13.0/compiler.36424714_0"
        /*0030*/ 	.string	"-arch sm_100 -m 64 "



//--------------------- .note.nv.cuinfo           --------------------------
	.section	.note.nv.cuinfo,"",@"SHT_NOTE"
	.sectionflags	@"SHF_NOTE_NV_CUINFO"
        /*0018*/ 	.short	0x0002
        /*001a*/ 	.short	0x0064
        /*001c*/ 	.short	0x0082
	.zero		2


//--------------------- .nv.info                  --------------------------
	.section	.nv.info,"",@"SHT_CUDA_INFO"
	.align	4


	//----- nvinfo : EIATTR_REGCOUNT
	.align		4
        /*0000*/ 	.byte	0x04, 0x2f
        /*0002*/ 	.short	(.L_1 - .L_0)
	.align		4
.L_0:
        /*0004*/ 	.word	index@(blur)
        /*0008*/ 	.word	0x00000028


	//----- nvinfo : EIATTR_FRAME_SIZE
	.align		4
.L_1:
        /*000c*/ 	.byte	0x04, 0x11
        /*000e*/ 	.short	(.L_3 - .L_2)
	.align		4
.L_2:
        /*0010*/ 	.word	index@(blur)
        /*0014*/ 	.word	0x00000000


	//----- nvinfo : EIATTR_REGCOUNT
	.align		4
.L_3:
        /*0018*/ 	.byte	0x04, 0x2f
        /*001a*/ 	.short	(.L_5 - .L_4)
	.align		4
.L_4:
        /*001c*/ 	.word	index@(overlay)
        /*0020*/ 	.word	0x00000008


	//----- nvinfo : EIATTR_FRAME_SIZE
	.align		4
.L_5:
        /*0024*/ 	.byte	0x04, 0x11
        /*0026*/ 	.short	(.L_7 - .L_6)
	.align		4
.L_6:
        /*0028*/ 	.word	index@(overlay)
        /*002c*/ 	.word	0x00000000


	//----- nvinfo : EIATTR_REGCOUNT
	.align		4
.L_7:
        /*0030*/ 	.byte	0x04, 0x2f
        /*0032*/ 	.short	(.L_9 - .L_8)
	.align		4
.L_8:
        /*0034*/ 	.word	index@(resize)
        /*0038*/ 	.word	0x00000008


	//----- nvinfo : EIATTR_FRAME_SIZE
	.align		4
.L_9:
        /*003c*/ 	.byte	0x04, 0x11
        /*003e*/ 	.short	(.L_11 - .L_10)
	.align		4
.L_10:
        /*0040*/ 	.word	index@(resize)
        /*0044*/ 	.word	0x00000000


	//----- nvinfo : EIATTR_MIN_STACK_SIZE
	.align		4
.L_11:
        /*0048*/ 	.byte	0x04, 0x12
        /*004a*/ 	.short	(.L_13 - .L_12)
	.align		4
.L_12:
        /*004c*/ 	.word	index@(resize)
        /*0050*/ 	.word	0x00000000


	//----- nvinfo : EIATTR_MIN_STACK_SIZE
	.align		4
.L_13:
        /*0054*/ 	.byte	0x04, 0x12
        /*0056*/ 	.short	(.L_15 - .L_14)
	.align		4
.L_14:
        /*0058*/ 	.word	index@(overlay)
        /*005c*/ 	.word	0x00000000


	//----- nvinfo : EIATTR_MIN_STACK_SIZE
	.align		4
.L_15:
        /*0060*/ 	.byte	0x04, 0x12
        /*0062*/ 	.short	(.L_17 - .L_16)
	.align		4
.L_16:
        /*0064*/ 	.word	index@(blur)
        /*0068*/ 	.word	0x00000000
.L_17:


//--------------------- .nv.compat                --------------------------
	.section	.nv.compat,"",@"SHT_CUDA_COMPAT_INFO"
	.align	4
        /*0000*/ 	.byte	0x02, 0x09, 0x00, 0x00, 0x02, 0x02, 0x01, 0x00, 0x02, 0x05, 0x05, 0x00, 0x03, 0x07, 0x01, 0x01
        /*0010*/ 	.byte	0x02, 0x03, 0x00, 0x00, 0x02, 0x06, 0x01, 0x00, 0x04, 0x0b, 0x08, 0x00, 0x09, 0x00, 0x00, 0x00
        /*0020*/ 	.byte	0x00, 0x00, 0x00, 0x00


//--------------------- .nv.info.resize           --------------------------
	.section	.nv.info.resize,"",@"SHT_CUDA_INFO"
	.sectionflags	@""
	.align	4


	//----- nvinfo : EIATTR_CUDA_API_VERSION
	.align		4
        /*0000*/ 	.byte	0x04, 0x37
        /*0002*/ 	.short	(.L_19 - .L_18)
.L_18:
        /*0004*/ 	.word	0x00000082


	//----- nvinfo : EIATTR_KPARAM_INFO
	.align		4
.L_19:
        /*0008*/ 	.byte	0x04, 0x17
        /*000a*/ 	.short	(.L_21 - .L_20)
.L_20:
        /*000c*/ 	.word	0x00000000
        /*0010*/ 	.short	0x0007
        /*0012*/ 	.short	0x0024
        /*0014*/ 	.byte	0x00, 0xf0, 0x11, 0x00


	//----- nvinfo : EIATTR_KPARAM_INFO
	.align		4
.L_21:
        /*0018*/ 	.byte	0x04, 0x17
        /*001a*/ 	.short	(.L_23 - .L_22)
.L_22:
        /*001c*/ 	.word	0x00000000
        /*0020*/ 	.short	0x0006
        /*0022*/ 	.short	0x0020
        /*0024*/ 	.byte	0x00, 0xf0, 0x11, 0x00


	//----- nvinfo : EIATTR_KPARAM_INFO
	.align		4
.L_23:
        /*0028*/ 	.byte	0x04, 0x17
        /*002a*/ 	.short	(.L_25 - .L_24)
.L_24:
        /*002c*/ 	.word	0x00000000
        /*0030*/ 	.short	0x0005
        /*0032*/ 	.short	0x001c
        /*0034*/ 	.byte	0x00, 0xf0, 0x11, 0x00


	//----- nvinfo : EIATTR_KPARAM_INFO
	.align		4
.L_25:
        /*0038*/ 	.byte	0x04, 0x17
        /*003a*/ 	.short	(.L_27 - .L_26)
.L_26:
        /*003c*/ 	.word	0x00000000
        /*0040*/ 	.short	0x0004
        /*0042*/ 	.short	0x0018
        /*0044*/ 	.byte	0x00, 0xf0, 0x11, 0x00


	//----- nvinfo : EIATTR_KPARAM_INFO
	.align		4
.L_27:
        /*0048*/ 	.byte	0x04, 0x17
        /*004a*/ 	.short	(.L_29 - .L_28)
.L_28:
        /*004c*/ 	.word	0x00000000
        /*0050*/ 	.short	0x0003
        /*0052*/ 	.short	0x0014
        /*0054*/ 	.byte	0x00, 0xf0, 0x11, 0x00


	//----- nvinfo : EIATTR_KPARAM_INFO
	.align		4
.L_29:
        /*0058*/ 	.byte	0x04, 0x17
        /*005a*/ 	.short	(.L_31 - .L_30)
.L_30:
        /*005c*/ 	.word	0x00000000
        /*0060*/ 	.short	0x0002
        /*0062*/ 	.short	0x0010
        /*0064*/ 	.byte	0x00, 0xf0, 0x11, 0x00


	//----- nvinfo : EIATTR_KPARAM_INFO
	.align		4
.L_31:
        /*0068*/ 	.byte	0x04, 0x17
        /*006a*/ 	.short	(.L_33 - .L_32)
.L_32:
        /*006c*/ 	.word	0x00000000
        /*0070*/ 	.short	0x0001
        /*0072*/ 	.short	0x0008
        /*0074*/ 	.byte	0x00, 0xf5, 0x21, 0x00


	//----- nvinfo : EIATTR_KPARAM_INFO
	.align		4
.L_33:
        /*0078*/ 	.byte	0x04, 0x17
        /*007a*/ 	.short	(.L_35 - .L_34)
.L_34:
        /*007c*/ 	.word	0x00000000
        /*0080*/ 	.short	0x0000
        /*0082*/ 	.short	0x0000
        /*0084*/ 	.byte	0x00, 0xf5, 0x21, 0x00


	//----- nvinfo : EIATTR_SPARSE_MMA_MASK
	.align		4
.L_35:
        /*0088*/ 	.byte	0x03, 0x50
        /*008a*/ 	.short	0x0000


	//----- nvinfo : EIATTR_MAXREG_COUNT
	.align		4
        /*008c*/ 	.byte	0x03, 0x1b
        /*008e*/ 	.short	0x00ff


	//----- nvinfo : EIATTR_MERCURY_ISA_VERSION
	.align		4
        /*0090*/ 	.byte	0x03, 0x5f
        /*0092*/ 	.short	0x0101


	//----- nvinfo : EIATTR_VRC_CTA_INIT_COUNT
	.align		4
        /*0094*/ 	.byte	0x02, 0x4a
	.zero		1
	.zero		1


	//----- nvinfo : EIATTR_EXIT_INSTR_OFFSETS
	.align		4
        /*0098*/ 	.byte	0x04, 0x1c
        /*009a*/ 	.short	(.L_37 - .L_36)


	//   ....[0]....
.L_36:
        /*009c*/ 	.word	0x000000c0


	//   ....[1]....
        /*00a0*/ 	.word	0x000001f0


	//----- nvinfo : EIATTR_CBANK_PARAM_SIZE
	.align		4
.L_37:
        /*00a4*/ 	.byte	0x03, 0x19
        /*00a6*/ 	.short	0x0028


	//----- nvinfo : EIATTR_PARAM_CBANK
	.align		4
        /*00a8*/ 	.byte	0x04, 0x0a
        /*00aa*/ 	.short	(.L_39 - .L_38)
	.align		4
.L_38:
        /*00ac*/ 	.word	index@(.nv.constant0.resize)
        /*00b0*/ 	.short	0x0380
        /*00b2*/ 	.short	0x0028


	//----- nvinfo : EIATTR_SW_WAR
	.align		4
.L_39:
        /*00b4*/ 	.byte	0x04, 0x36
        /*00b6*/ 	.short	(.L_41 - .L_40)
.L_40:
        /*00b8*/ 	.word	0x00000008
.L_41:


//--------------------- .nv.info.overlay          --------------------------
	.section	.nv.info.overlay,"",@"SHT_CUDA_INFO"
	.sectionflags	@""
	.align	4


	//----- nvinfo : EIATTR_CUDA_API_VERSION
	.align		4
        /*0000*/ 	.byte	0x04, 0x37
        /*0002*/ 	.short	(.L_43 - .L_42)
.L_42:
        /*0004*/ 	.word	0x00000082


	//----- nvinfo : EIATTR_KPARAM_INFO
	.align		4
.L_43:
        /*0008*/ 	.byte	0x04, 0x17
        /*000a*/ 	.short	(.L_45 - .L_44)
.L_44:
        /*000c*/ 	.word	0x00000000
        /*0010*/ 	.short	0x0005
        /*0012*/ 	.short	0x0020
        /*0014*/ 	.byte	0x00, 0xf0, 0x11, 0x00


	//----- nvinfo : EIATTR_KPARAM_INFO
	.align		4
.L_45:
        /*0018*/ 	.byte	0x04, 0x17
        /*001a*/ 	.short	(.L_47 - .L_46)
.L_46:
        /*001c*/ 	.word	0x00000000
        /*0020*/ 	.short	0x0004
        /*0022*/ 	.short	0x001c
        /*0024*/ 	.byte	0x00, 0xf0, 0x11, 0x00


	//----- nvinfo : EIATTR_KPARAM_INFO
	.align		4
.L_47:
        /*0028*/ 	.byte	0x04, 0x17
        /*002a*/ 	.short	(.L_49 - .L_48)
.L_48:
        /*002c*/ 	.word	0x00000000
        /*0030*/ 	.short	0x0003
        /*0032*/ 	.short	0x0018
        /*0034*/ 	.byte	0x00, 0xf0, 0x11, 0x00


	//----- nvinfo : EIATTR_KPARAM_INFO
	.align		4
.L_49:
        /*0038*/ 	.byte	0x04, 0x17
        /*003a*/ 	.short	(.L_51 - .L_50)
.L_50:
        /*003c*/ 	.word	0x00000000
        /*0040*/ 	.short	0x0002
        /*0042*/ 	.short	0x0010
        /*0044*/ 	.byte	0x00, 0xf5, 0x21, 0x00


	//----- nvinfo : EIATTR_KPARAM_INFO
	.align		4
.L_51:
        /*0048*/ 	.byte	0x04, 0x17
        /*004a*/ 	.short	(.L_53 - .L_52)
.L_52:
        /*004c*/ 	.word	0x00000000
        /*0050*/ 	.short	0x0001
        /*0052*/ 	.short	0x0008
        /*0054*/ 	.byte	0x00, 0xf5, 0x21, 0x00


	//----- nvinfo : EIATTR_KPARAM_INFO
	.align		4
.L_53:
        /*0058*/ 	.byte	0x04, 0x17
        /*005a*/ 	.short	(.L_55 - .L_54)
.L_54:
        /*005c*/ 	.word	0x00000000
        /*0060*/ 	.short	0x0000
        /*0062*/ 	.short	0x0000
        /*0064*/ 	.byte	0x00, 0xf5, 0x21, 0x00


	//----- nvinfo : EIATTR_SPARSE_MMA_MASK
	.align		4
.L_55:
        /*0068*/ 	.byte	0x03, 0x50
        /*006a*/ 	.short	0x0000


	//----- nvinfo : EIATTR_MAXREG_COUNT
	.align		4
        /*006c*/ 	.byte	0x03, 0x1b
        /*006e*/ 	.short	0x00ff


	//----- nvinfo : EIATTR_MERCURY_ISA_VERSION
	.align		4
        /*0070*/ 	.byte	0x03, 0x5f
        /*0072*/ 	.short	0x0101


	//----- nvinfo : EIATTR_VRC_CTA_INIT_COUNT
	.align		4
        /*0074*/ 	.byte	0x02, 0x4a
	.zero		1
	.zero		1


	//----- nvinfo : EIATTR_EXIT_INSTR_OFFSETS
	.align		4
        /*0078*/ 	.byte	0x04, 0x1c
        /*007a*/ 	.short	(.L_57 - .L_56)


	//   ....[0]....
.L_56:
        /*007c*/ 	.word	0x000000c0


	//   ....[1]....
        /*0080*/ 	.word	0x00000110


	//----- nvinfo : EIATTR_CBANK_PARAM_SIZE
	.align		4
.L_57:
        /*0084*/ 	.byte	0x03, 0x19
        /*0086*/ 	.short	0x0024


	//----- nvinfo : EIATTR_PARAM_CBANK
	.align		4
        /*0088*/ 	.byte	0x04, 0x0a
        /*008a*/ 	.short	(.L_59 - .L_58)
	.align		4
.L_58:
        /*008c*/ 	.word	index@(.nv.constant0.overlay)
        /*0090*/ 	.short	0x0380
        /*0092*/ 	.short	0x0024


	//----- nvinfo : EIATTR_SW_WAR
	.align		4
.L_59:
        /*0094*/ 	.byte	0x04, 0x36
        /*0096*/ 	.short	(.L_61 - .L_60)
.L_60:
        /*0098*/ 	.word	0x00000008
.L_61:


//--------------------- .nv.info.blur             --------------------------
	.section	.nv.info.blur,"",@"SHT_CUDA_INFO"
	.sectionflags	@""
	.align	4


	//----- nvinfo : EIATTR_CUDA_API_VERSION
	.align		4
        /*0000*/ 	.byte	0x04, 0x37
        /*0002*/ 	.short	(.L_63 - .L_62)
.L_62:
        /*0004*/ 	.word	0x00000082


	//----- nvinfo : EIATTR_KPARAM_INFO
	.align		4
.L_63:
        /*0008*/ 	.byte	0x04, 0x17
        /*000a*/ 	.short	(.L_65 - .L_64)
.L_64:
        /*000c*/ 	.word	0x00000000
        /*0010*/ 	.short	0x0003
        /*0012*/ 	.short	0x0014
        /*0014*/ 	.byte	0x00, 0xf0, 0x11, 0x00


	//----- nvinfo : EIATTR_KPARAM_INFO
	.align		4
.L_65:
        /*0018*/ 	.byte	0x04, 0x17
        /*001a*/ 	.short	(.L_67 - .L_66)
.L_66:
        /*001c*/ 	.word	0x00000000
        /*0020*/ 	.short	0x0002
        /*0022*/ 	.short	0x0010
        /*0024*/ 	.byte	0x00, 0xf0, 0x11, 0x00


	//----- nvinfo : EIATTR_KPARAM_INFO
	.align		4
.L_67:
        /*0028*/ 	.byte	0x04, 0x17
        /*002a*/ 	.short	(.L_69 - .L_68)
.L_68:
        /*002c*/ 	.word	0x00000000
        /*0030*/ 	.short	0x0001
        /*0032*/ 	.short	0x0008
        /*0034*/ 	.byte	0x00, 0xf5, 0x21, 0x00


	//----- nvinfo : EIATTR_KPARAM_INFO
	.align		4
.L_69:
        /*0038*/ 	.byte	0x04, 0x17
        /*003a*/ 	.short	(.L_71 - .L_70)
.L_70:
        /*003c*/ 	.word	0x00000000
        /*0040*/ 	.short	0x0000
        /*0042*/ 	.short	0x0000
        /*0044*/ 	.byte	0x00, 0xf5, 0x21, 0x00


	//----- nvinfo : EIATTR_SPARSE_MMA_MASK
	.align		4
.L_71:
        /*0048*/ 	.byte	0x03, 0x50
        /*004a*/ 	.short	0x0000


	//----- nvinfo : EIATTR_MAXREG_COUNT
	.align		4
        /*004c*/ 	.byte	0x03, 0x1b
        /*004e*/ 	.short	0x00ff


	//----- nvinfo : EIATTR_MERCURY_ISA_VERSION
	.align		4
        /*0050*/ 	.byte	0x03, 0x5f
        /*0052*/ 	.short	0x0101


	//----- nvinfo : EIATTR_VRC_CTA_INIT_COUNT
	.align		4
        /*0054*/ 	.byte	0x02, 0x4a
	.zero		1
	.zero		1


	//----- nvinfo : EIATTR_EXIT_INSTR_OFFSETS
	.align		4
        /*0058*/ 	.byte	0x04, 0x1c
        /*005a*/ 	.short	(.L_73 - .L_72)


	//   ....[0]....
.L_72:
        /*005c*/ 	.word	0x00000080


	//   ....[1]....
        /*0060*/ 	.word	0x00000e60


	//----- nvinfo : EIATTR_CBANK_PARAM_SIZE
	.align		4
.L_73:
        /*0064*/ 	.byte	0x03, 0x19
        /*0066*/ 	.short	0x0018


	//----- nvinfo : EIATTR_PARAM_CBANK
	.align		4
        /*0068*/ 	.byte	0x04, 0x0a
        /*006a*/ 	.short	(.L_75 - .L_74)
	.align		4
.L_74:
        /*006c*/ 	.word	index@(.nv.constant0.blur)
        /*0070*/ 	.short	0x0380
        /*0072*/ 	.short	0x0018


	//----- nvinfo : EIATTR_SW_WAR
	.align		4
.L_75:
        /*0074*/ 	.byte	0x04, 0x36
        /*0076*/ 	.short	(.L_77 - .L_76)
.L_76:
        /*0078*/ 	.word	0x00000008
.L_77:


//--------------------- .nv.callgraph             --------------------------
	.section	.nv.callgraph,"",@"SHT_CUDA_CALLGRAPH"
	.align	4
	.sectionentsize	8
	.align		4
        /*0000*/ 	.word	0x00000000
	.align		4
        /*0004*/ 	.word	0xffffffff
	.align		4
        /*0008*/ 	.word	0x00000000
	.align		4
        /*000c*/ 	.word	0xfffffffe
	.align		4
        /*0010*/ 	.word	0x00000000
	.align		4
        /*0014*/ 	.word	0xfffffffd
	.align		4
        /*0018*/ 	.word	0x00000000
	.align		4
        /*001c*/ 	.word	0xfffffffc


//--------------------- .text.resize              --------------------------
	.section	.text.resize,"ax",@progbits
	.align	128
        .global         resize
        .type           resize,@function
        .size           resize,(.L_x_4 - resize)
        .other          resize,@"STO_CUDA_ENTRY STV_DEFAULT"
resize:
.text.resize:
[----:B------:R-:W-:Y:S01]  /*0000*/  LDC R1, c[0x0][0x37c] ;  /* 0x0000df00ff017b82 */ /* 0x000fe20000000800 */
[----:B------:R-:W0:Y:S01]  /*0010*/  S2R R5, SR_CTAID.Y ;  /* 0x0000000000057919 */ /* 0x000e220000002600 */
[----:B------:R-:W1:Y:S01]  /*0020*/  LDCU UR4, c[0x0][0x360] ;  /* 0x00006c00ff0477ac */ /* 0x000e620008000800 */
[----:B------:R-:W0:Y:S01]  /*0030*/  S2R R2, SR_TID.Y ;  /* 0x0000000000027919 */ /* 0x000e220000002200 */
[----:B------:R-:W0:Y:S01]  /*0040*/  LDCU UR5, c[0x0][0x364] ;  /* 0x00006c80ff0577ac */ /* 0x000e220008000800 */
[----:B------:R-:W1:Y:S01]  /*0050*/  S2R R0, SR_CTAID.X ;  /* 0x0000000000007919 */ /* 0x000e620000002500 */
[----:B------:R-:W2:Y:S01]  /*0060*/  LDCU.64 UR6, c[0x0][0x398] ;  /* 0x00007300ff0677ac */ /* 0x000ea20008000a00 */
[----:B------:R-:W1:Y:S01]  /*0070*/  S2R R3, SR_TID.X ;  /* 0x0000000000037919 */ /* 0x000e620000002100 */
[----:B0-----:R-:W-:-:S05]  /*0080*/  IMAD R5, R5, UR5, R2 ;  /* 0x0000000505057c24 */ /* 0x001fca000f8e0202 */
[----:B--2---:R-:W-:Y:S01]  /*0090*/  ISETP.GE.U32.AND P0, PT, R5, UR7, PT ;  /* 0x0000000705007c0c */ /* 0x004fe2000bf06070 */
[----:B-1----:R-:W-:-:S05]  /*00a0*/  IMAD R0, R0, UR4, R3 ;  /* 0x0000000400007c24 */ /* 0x002fca000f8e0203 */
[----:B------:R-:W-:-:S13]  /*00b0*/  ISETP.GE.U32.OR P0, PT, R0, UR6, P0 ;  /* 0x0000000600007c0c */ /* 0x000fda0008706470 */
[----:B------:R-:W-:Y:S05]  /*00c0*/  @P0 EXIT ;  /* 0x000000000000094d */ /* 0x000fea0003800000 */
[----:B------:R-:W0:Y:S01]  /*00d0*/  LDCU UR7, c[0x0][0x390] ;  /* 0x00007200ff0777ac */ /* 0x000e220008000800 */
[----:B------:R-:W1:Y:S01]  /*00e0*/  LDCU.128 UR8, c[0x0][0x380] ;  /* 0x00007000ff0877ac */ /* 0x000e620008000c00 */
[----:B------:R-:W2:Y:S01]  /*00f0*/  LDCU.64 UR4, c[0x0][0x358] ;  /* 0x00006b00ff0477ac */ /* 0x000ea20008000a00 */
[----:B0-----:R-:W-:-:S05]  /*0100*/  IMAD R2, R5, UR7, R0 ;  /* 0x0000000705027c24 */ /* 0x001fca000f8e0200 */
[----:B-1----:R-:W-:-:S05]  /*0110*/  IADD3 R2, P0, PT, R2, UR8, RZ ;  /* 0x0000000802027c10 */ /* 0x002fca000ff1e0ff */
[----:B------:R-:W-:Y:S01]  /*0120*/  IMAD.X R3, RZ, RZ, UR9, P0 ;  /* 0x00000009ff037e24 */ /* 0x000fe200080e06ff */
[----:B------:R-:W0:Y:S05]  /*0130*/  LDCU.64 UR8, c[0x0][0x3a0] ;  /* 0x00007400ff0877ac */ /* 0x000e2a0008000a00 */
[----:B--2---:R-:W2:Y:S01]  /*0140*/  LDG.E.U8 R3, desc[UR4][R2.64] ;  /* 0x0000000402037981 */ /* 0x004ea2000c1e1100 */
[----:B------:R-:W-:Y:S02]  /*0150*/  I2FP.F32.U32 R5, R5 ;  /* 0x0000000500057245 */ /* 0x000fe40000201000 */
[----:B------:R-:W-:Y:S02]  /*0160*/  I2FP.F32.U32 R4, UR6 ;  /* 0x0000000600047c45 */ /* 0x000fe40008201000 */
[----:B------:R-:W-:Y:S01]  /*0170*/  I2FP.F32.U32 R0, R0 ;  /* 0x0000000000007245 */ /* 0x000fe20000201000 */
[----:B0-----:R-:W-:-:S04]  /*0180*/  FMUL R5, R5, UR9 ;  /* 0x0000000905057c20 */ /* 0x001fc80008400000 */
[----:B------:R-:W-:-:S04]  /*0190*/  FMUL R5, R5, R4 ;  /* 0x0000000405057220 */ /* 0x000fc80000400000 */
[----:B------:R-:W-:-:S06]  /*01a0*/  FFMA R0, R0, UR8, R5 ;  /* 0x0000000800007c23 */ /* 0x000fcc0008000005 */
[----:B------:R-:W0:Y:S02]  /*01b0*/  F2I.U32.TRUNC.NTZ R0, R0 ;  /* 0x0000000000007305 */ /* 0x000e24000020f000 */
[----:B0-----:R-:W-:-:S04]  /*01c0*/  IADD3 R4, P0, PT, R0, UR10, RZ ;  /* 0x0000000a00047c10 */ /* 0x001fc8000ff1e0ff */
[----:B------:R-:W-:-:S05]  /*01d0*/  IADD3.X R5, PT, PT, RZ, UR11, RZ, P0, !PT ;  /* 0x0000000bff057c10 */ /* 0x000fca00087fe4ff */
[----:B--2---:R-:W-:Y:S01]  /*01e0*/  STG.E.U8 desc[UR4][R4.64], R3 ;  /* 0x0000000304007986 */ /* 0x004fe2000c101104 */
[----:B------:R-:W-:Y:S05]  /*01f0*/  EXIT ;  /* 0x000000000000794d */ /* 0x000fea0003800000 */
.L_x_0:
[----:B------:R-:W-:-:S00]  /*0200*/  BRA `(.L_x_0) ;  /* 0xfffffffc00fc7947 */ /* 0x000fc0000383ffff */
[----:B------:R-:W-:-:S00]  /*0210*/  NOP ;  /* 0x0000000000007918 */ /* 0x000fc00000000000 */
        /* <DEDUP_REMOVED lines=14> */
.L_x_4:


//--------------------- .text.overlay             --------------------------
	.section	.text.overlay,"ax",@progbits
	.align	128
        .global         overlay
        .type           overlay,@function
        .size           overlay,(.L_x_5 - overlay)
        .other          overlay,@"STO_CUDA_ENTRY STV_DEFAULT"
overlay:
.text.overlay:
[----:B------:R-:W-:Y:S01]  /*0000*/  LDC R1, c[0x0][0x37c] ;  /* 0x0000df00ff017b82 */ /* 0x000fe20000000800 */
[----:B------:R-:W0:Y:S07]  /*0010*/  S2R R3, SR_TID.X ;  /* 0x0000000000037919 */ /* 0x000e2e0000002100 */
[----:B------:R-:W0:Y:S01]  /*0020*/  S2UR UR6, SR_CTAID.X ;  /* 0x00000000000679c3 */ /* 0x000e220000002500 */
[----:B------:R-:W1:Y:S01]  /*0030*/  LDCU.64 UR8, c[0x0][0x388] ;  /* 0x00007100ff0877ac */ /* 0x000e620008000a00 */
[----:B------:R-:W2:Y:S06]  /*0040*/  LDCU.64 UR4, c[0x0][0x358] ;  /* 0x00006b00ff0477ac */ /* 0x000eac0008000a00 */
[----:B------:R-:W0:Y:S02]  /*0050*/  LDC R0, c[0x0][0x360] ;  /* 0x0000d800ff007b82 */ /* 0x000e240000000800 */
[----:B0-----:R-:W-:Y:S01]  /*0060*/  IMAD R0, R0, UR6, R3 ;  /* 0x0000000600007c24 */ /* 0x001fe2000f8e0203 */
[----:B------:R-:W0:Y:S04]  /*0070*/  LDCU UR6, c[0x0][0x3a0] ;  /* 0x00007400ff0677ac */ /* 0x000e280008000800 */
[----:B-1----:R-:W-:-:S05]  /*0080*/  IADD3 R2, P0, PT, R0, UR8, RZ ;  /* 0x0000000800027c10 */ /* 0x002fca000ff1e0ff */
[----:B------:R-:W-:-:S05]  /*0090*/  IMAD.X R3, RZ, RZ, UR9, P0 ;  /* 0x00000009ff037e24 */ /* 0x000fca00080e06ff */
[----:B--2---:R-:W0:Y:S02]  /*00a0*/  LDG.E.U8 R5, desc[UR4][R2.64] ;  /* 0x0000000402057981 */ /* 0x004e24000c1e1100 */
[----:B0-----:R-:W-:-:S13]  /*00b0*/  ISETP.NE.AND P0, PT, R5, UR6, PT ;  /* 0x0000000605007c0c */ /* 0x001fda000bf05270 */
[----:B------:R-:W-:Y:S05]  /*00c0*/  @!P0 EXIT ;  /* 0x000000000000894d */ /* 0x000fea0003800000 */
[----:B------:R-:W0:Y:S02]  /*00d0*/  LDCU.64 UR6, c[0x0][0x380] ;  /* 0x00007000ff0677ac */ /* 0x000e240008000a00 */
[----:B0-----:R-:W-:-:S05]  /*00e0*/  IADD3 R2, P0, PT, R0, UR6, RZ ;  /* 0x0000000600027c10 */ /* 0x001fca000ff1e0ff */
[----:B------:R-:W-:-:S05]  /*00f0*/  IMAD.X R3, RZ, RZ, UR7, P0 ;  /* 0x00000007ff037e24 */ /* 0x000fca00080e06ff */
[----:B------:R-:W-:Y:S01]  /*0100*/  STG.E.U8 desc[UR4][R2.64], R5 ;  /* 0x0000000502007986 */ /* 0x000fe2000c101104 */
[----:B------:R-:W-:Y:S05]  /*0110*/  EXIT ;  /* 0x000000000000794d */ /* 0x000fea0003800000 */
.L_x_1:
        /* <DEDUP_REMOVED lines=14> */
.L_x_5:


//--------------------- .text.blur                --------------------------
	.section	.text.blur,"ax",@progbits
	.align	128
        .global         blur
        .type           blur,@function
        .size           blur,(.L_x_6 - blur)
        .other          blur,@"STO_CUDA_ENTRY STV_DEFAULT"
blur:
.text.blur:
[----:B------:R-:W-:Y:S01]  /*0000*/  LDC R1, c[0x0][0x37c] ;  /* 0x0000df00ff017b82 */ /* 0x000fe20000000800 */
[----:B------:R-:W0:Y:S07]  /*0010*/  S2R R0, SR_TID.X ;  /* 0x0000000000007919 */ /* 0x000e2e0000002100 */
[----:B------:R-:W0:Y:S08]  /*0020*/  S2UR UR4, SR_CTAID.X ;  /* 0x00000000000479c3 */ /* 0x000e300000002500 */
[----:B------:R-:W0:Y:S08]  /*0030*/  LDC R3, c[0x0][0x360] ;  /* 0x0000d800ff037b82 */ /* 0x000e300000000800 */
[----:B------:R-:W1:Y:S01]  /*0040*/  LDC.64 R8, c[0x0][0x390] ;  /* 0x0000e400ff087b82 */ /* 0x000e620000000a00 */
[----:B0-----:R-:W-:-:S02]  /*0050*/  IMAD R3, R3, UR4, R0 ;  /* 0x0000000403037c24 */ /* 0x001fc4000f8e0200 */
[----:B-1----:R-:W-:-:S05]  /*0060*/  IMAD R0, R9, R8, RZ ;  /* 0x0000000809007224 */ /* 0x002fca00078e02ff */
[----:B------:R-:W-:-:S13]  /*0070*/  ISETP.GE.U32.AND P0, PT, R3, R0, PT ;  /* 0x000000000300720c */ /* 0x000fda0003f06070 */
[----:B------:R-:W-:Y:S05]  /*0080*/  @P0 EXIT ;  /* 0x000000000000094d */ /* 0x000fea0003800000 */
[----:B------:R-:W0:Y:S01]  /*0090*/  I2F.U32.RP R0, R8 ;  /* 0x0000000800007306 */ /* 0x000e220000209000 */
[----:B------:R-:W-:Y:S01]  /*00a0*/  ISETP.NE.U32.AND P2, PT, R8, RZ, PT ;  /* 0x000000ff0800720c */ /* 0x000fe20003f45070 */
[----:B------:R-:W-:Y:S01]  /*00b0*/  IMAD R11, R3, 0x3, RZ ;  /* 0x00000003030b7824 */ /* 0x000fe200078e02ff */
[----:B------:R-:W1:Y:S01]  /*00c0*/  LDCU.64 UR6, c[0x0][0x358] ;  /* 0x00006b00ff0677ac */ /* 0x000e620008000a00 */
[----:B------:R-:W-:Y:S02]  /*00d0*/  IMAD.MOV R24, RZ, RZ, -R8 ;  /* 0x000000ffff187224 */ /* 0x000fe400078e0a08 */
[----:B------:R-:W-:Y:S01]  /*00e0*/  IMAD.MOV.U32 R10, RZ, RZ, RZ ;  /* 0x000000ffff0a7224 */ /* 0x000fe200078e00ff */
[----:B------:R-:W2:Y:S01]  /*00f0*/  LDCU UR8, c[0x0][0x390] ;  /* 0x00007200ff0877ac */ /* 0x000ea20008000800 */
[C-C-:B------:R-:W-:Y:S02]  /*0100*/  IMAD R12, R24.reuse, 0x3, R11.reuse ;  /* 0x00000003180c7824 */ /* 0x140fe400078e020b */
[C-C-:B------:R-:W-:Y:S01]  /*0110*/  IMAD R13, R24.reuse, 0x6, R11.reuse ;  /* 0x00000006180d7824 */ /* 0x140fe200078e020b */
[----:B------:R-:W-:Y:S01]  /*0120*/  UMOV UR4, 0xfffffffd ;  /* 0xfffffffd00047882 */ /* 0x000fe20000000000 */
[----:B------:R-:W-:Y:S01]  /*0130*/  IMAD R24, R24, 0x9, R11 ;  /* 0x0000000918187824 */ /* 0x000fe200078e020b */
[----:B------:R-:W-:Y:S01]  /*0140*/  UMOV UR5, 0xfffffff7 ;  /* 0xfffffff700057882 */ /* 0x000fe20000000000 */
[----:B0-----:R-:W0:Y:S02]  /*0150*/  MUFU.RCP R0, R0 ;  /* 0x0000000000007308 */ /* 0x001e240000001000 */
[----:B0-----:R-:W-:-:S06]  /*0160*/  VIADD R4, R0, 0xffffffe ;  /* 0x0ffffffe00047836 */ /* 0x001fcc0000000000 */
[----:B------:R0:W3:Y:S02]  /*0170*/  F2I.FTZ.U32.TRUNC.NTZ R5, R4 ;  /* 0x0000000400057305 */ /* 0x0000e4000021f000 */
[----:B0-----:R-:W-:Y:S02]  /*0180*/  IMAD.MOV.U32 R4, RZ, RZ, RZ ;  /* 0x000000ffff047224 */ /* 0x001fe400078e00ff */
[----:B---3--:R-:W-:-:S04]  /*0190*/  IMAD.MOV R7, RZ, RZ, -R5 ;  /* 0x000000ffff077224 */ /* 0x008fc800078e0a05 */
[----:B------:R-:W-:-:S04]  /*01a0*/  IMAD R7, R7, R8, RZ ;  /* 0x0000000807077224 */ /* 0x000fc800078e02ff */
[----:B------:R-:W-:-:S04]  /*01b0*/  IMAD.HI.U32 R2, R5, R7, R4 ;  /* 0x0000000705027227 */ /* 0x000fc800078e0004 */
[----:B------:R-:W-:Y:S02]  /*01c0*/  IMAD R7, R8, 0x6, R11 ;  /* 0x0000000608077824 */ /* 0x000fe400078e020b */
[----:B------:R-:W-:-:S04]  /*01d0*/  IMAD.HI.U32 R2, R2, R3, RZ ;  /* 0x0000000302027227 */ /* 0x000fc800078e00ff */
[----:B------:R-:W-:-:S04]  /*01e0*/  IMAD.MOV R5, RZ, RZ, -R2 ;  /* 0x000000ffff057224 */ /* 0x000fc800078e0a02 */
[----:B------:R-:W-:-:S05]  /*01f0*/  IMAD R5, R8, R5, R3 ;  /* 0x0000000508057224 */ /* 0x000fca00078e0203 */
[----:B------:R-:W-:-:S13]  /*0200*/  ISETP.GE.U32.AND P0, PT, R5, R8, PT ;  /* 0x000000080500720c */ /* 0x000fda0003f06070 */
[----:B------:R-:W-:Y:S01]  /*0210*/  @P0 IMAD.IADD R5, R5, 0x1, -R8 ;  /* 0x0000000105050824 */ /* 0x000fe200078e0a08 */
[----:B------:R-:W-:-:S04]  /*0220*/  @P0 IADD3 R2, PT, PT, R2, 0x1, RZ ;  /* 0x0000000102020810 */ /* 0x000fc80007ffe0ff */
[----:B------:R-:W-:Y:S01]  /*0230*/  ISETP.GE.U32.AND P1, PT, R5, R8, PT ;  /* 0x000000080500720c */ /* 0x000fe20003f26070 */
[----:B------:R-:W-:-:S12]  /*0240*/  IMAD R5, R8, 0x9, R11 ;  /* 0x0000000908057824 */ /* 0x000fd800078e020b */
[----:B------:R-:W-:Y:S01]  /*0250*/  @P1 VIADD R2, R2, 0x1 ;  /* 0x0000000102021836 */ /* 0x000fe20000000000 */
[----:B------:R-:W-:-:S04]  /*0260*/  @!P2 LOP3.LUT R2, RZ, R8, RZ, 0x33, !PT ;  /* 0x00000008ff02a212 */ /* 0x000fc800078e33ff */
[CC--:B------:R-:W-:Y:S01]  /*0270*/  ISETP.GE.U32.AND P6, PT, R2.reuse, R9.reuse, PT ;  /* 0x000000090200720c */ /* 0x0c0fe20003fc6070 */
[C---:B------:R-:W-:Y:S02]  /*0280*/  VIADD R0, R2.reuse, 0xfffffffd ;  /* 0xfffffffd02007836 */ /* 0x040fe40000000000 */
[C---:B------:R-:W-:Y:S01]  /*0290*/  VIADD R6, R2.reuse, 0xffffffff ;  /* 0xffffffff02067836 */ /* 0x040fe20000000000 */
[C---:B------:R-:W-:Y:S01]  /*02a0*/  ISETP.GT.AND P6, PT, R2.reuse, -0x1, !P6 ;  /* 0xffffffff0200780c */ /* 0x040fe200077c4270 */
[----:B------:R-:W-:Y:S01]  /*02b0*/  VIADD R4, R2, 0xfffffffe ;  /* 0xfffffffe02047836 */ /* 0x000fe20000000000 */
[-C--:B------:R-:W-:Y:S01]  /*02c0*/  ISETP.GE.U32.AND P5, PT, R0, R9.reuse, PT ;  /* 0x000000090000720c */ /* 0x080fe20003fa6070 */
[----:B------:R-:W-:Y:S01]  /*02d0*/  VIADD R0, R2, 0x1 ;  /* 0x0000000102007836 */ /* 0x000fe20000000000 */
[-C--:B------:R-:W-:Y:S01]  /*02e0*/  ISETP.GE.U32.AND P3, PT, R6, R9.reuse, PT ;  /* 0x000000090600720c */ /* 0x080fe20003f66070 */
[----:B------:R-:W-:Y:S01]  /*02f0*/  VIADD R6, R2, 0x3 ;  /* 0x0000000302067836 */ /* 0x000fe20000000000 */
[----:B------:R-:W-:-:S02]  /*0300*/  ISETP.GE.U32.AND P4, PT, R4, R9, PT ;  /* 0x000000090400720c */ /* 0x000fc40003f86070 */
[----:B------:R-:W-:Y:S02]  /*0310*/  IADD3 R4, PT, PT, R2, 0x2, RZ ;  /* 0x0000000202047810 */ /* 0x000fe40007ffe0ff */
[-C--:B------:R-:W-:Y:S01]  /*0320*/  ISETP.GE.U32.AND P2, PT, R0, R9.reuse, PT ;  /* 0x000000090000720c */ /* 0x080fe20003f46070 */
[----:B------:R-:W-:Y:S01]  /*0330*/  HFMA2 R0, -RZ, RZ, 0, 0 ;  /* 0x00000000ff007431 */ /* 0x000fe200000001ff */
[-C--:B------:R-:W-:Y:S02]  /*0340*/  ISETP.GE.U32.AND P1, PT, R4, R9.reuse, PT ;  /* 0x000000090400720c */ /* 0x080fe40003f26070 */
[----:B------:R-:W-:Y:S01]  /*0350*/  ISETP.GE.U32.AND P0, PT, R6, R9, PT ;  /* 0x000000090600720c */ /* 0x000fe20003f06070 */
[----:B------:R-:W-:Y:S01]  /*0360*/  IMAD.MOV R6, RZ, RZ, -R2 ;  /* 0x000000ffff067224 */ /* 0x000fe200078e0a02 */
[C---:B------:R-:W-:Y:S02]  /*0370*/  ISETP.GT.AND P5, PT, R2.reuse, 0x2, !P5 ;  /* 0x000000020200780c */ /* 0x040fe40006fa4270 */
[----:B------:R-:W-:Y:S01]  /*0380*/  ISETP.GT.AND P4, PT, R2, 0x1, !P4 ;  /* 0x000000010200780c */ /* 0x000fe20006784270 */
[----:B------:R-:W-:Y:S01]  /*0390*/  IMAD R6, R8, R6, R3 ;  /* 0x0000000608067224 */ /* 0x000fe200078e0203 */
[----:B------:R-:W-:-:S02]  /*03a0*/  ISETP.GT.AND P3, PT, R2, RZ, !P3 ;  /* 0x000000ff0200720c */ /* 0x000fc40005f64270 */
[C---:B------:R-:W-:Y:S02]  /*03b0*/  ISETP.GT.AND P2, PT, R2.reuse, -0x2, !P2 ;  /* 0xfffffffe0200780c */ /* 0x040fe40005744270 */
[C---:B------:R-:W-:Y:S02]  /*03c0*/  ISETP.GT.AND P1, PT, R2.reuse, -0x3, !P1 ;  /* 0xfffffffd0200780c */ /* 0x040fe40004f24270 */
[----:B------:R-:W-:Y:S01]  /*03d0*/  ISETP.GT.AND P0, PT, R2, -0x4, !P0 ;  /* 0xfffffffc0200780c */ /* 0x000fe20004704270 */
[----:B------:R-:W-:Y:S01]  /*03e0*/  IMAD R2, R8, 0x3, R11 ;  /* 0x0000000308027824 */ /* 0x000fe200078e020b */
[----:B------:R-:W-:Y:S02]  /*03f0*/  P2R R17, PR, RZ, 0x40 ;  /* 0x00000040ff117803 */ /* 0x000fe40000000000 */
[----:B------:R-:W-:Y:S02]  /*0400*/  CS2R R8, SRZ ;  /* 0x0000000000087805 */ /* 0x000fe4000001ff00 */
[----:B------:R-:W-:-:S02]  /*0410*/  P2R R14, PR, RZ, 0x20 ;  /* 0x00000020ff0e7803 */ /* 0x000fc40000000000 */
[----:B------:R-:W-:Y:S02]  /*0420*/  P2R R15, PR, RZ, 0x10 ;  /* 0x00000010ff0f7803 */ /* 0x000fe40000000000 */
[----:B------:R-:W-:Y:S02]  /*0430*/  P2R R16, PR, RZ, 0x8 ;  /* 0x00000008ff107803 */ /* 0x000fe40000000000 */
[----:B------:R-:W-:Y:S02]  /*0440*/  P2R R22, PR, RZ, 0x4 ;  /* 0x00000004ff167803 */ /* 0x000fe40000000000 */
[----:B------:R-:W-:Y:S02]  /*0450*/  P2R R23, PR, RZ, 0x2 ;  /* 0x00000002ff177803 */ /* 0x000fe40000000000 */
[----:B-12---:R-:W-:-:S07]  /*0460*/  P2R R4, PR, RZ, 0x1 ;  /* 0x00000001ff047803 */ /* 0x006fce0000000000 */
.L_x_2:
[----:B------:R-:W-:Y:S01]  /*0470*/  VIADD R18, R6, UR4 ;  /* 0x0000000406127c36 */ /* 0x000fe20008000000 */
[----:B------:R-:W-:Y:S02]  /*0480*/  ISETP.NE.AND P1, PT, R14, RZ, PT ;  /* 0x000000ff0e00720c */ /* 0x000fe40003f25270 */
[----:B------:R-:W-:Y:S02]  /*0490*/  ISETP.NE.AND P2, PT, R15, RZ, PT ;  /* 0x000000ff0f00720c */ /* 0x000fe40003f45270 */
[----:B------:R-:W-:Y:S02]  /*04a0*/  ISETP.GE.U32.AND P0, PT, R18, UR8, PT ;  /* 0x0000000812007c0c */ /* 0x000fe4000bf06070 */
[----:B------:R-:W-:Y:S02]  /*04b0*/  ISETP.NE.AND P4, PT, R16, RZ, PT ;  /* 0x000000ff1000720c */ /* 0x000fe40003f85270 */
[----:B------:R-:W-:Y:S02]  /*04c0*/  ISETP.GT.AND P0, PT, R18, -0x1, !P0 ;  /* 0xffffffff1200780c */ /* 0x000fe40004704270 */
[----:B------:R-:W-:-:S02]  /*04d0*/  ISETP.NE.AND P3, PT, R17, RZ, PT ;  /* 0x000000ff1100720c */ /* 0x000fc40003f65270 */
[----:B------:R-:W-:Y:S02]  /*04e0*/  PLOP3.LUT P6, PT, P0, P1, PT, 0x80, 0x8 ;  /* 0x000000000008781c */ /* 0x000fe400007c3070 */
[----:B------:R-:W-:Y:S02]  /*04f0*/  PLOP3.LUT P5, PT, P0, P2, PT, 0x80, 0x8 ;  /* 0x000000000008781c */ /* 0x000fe400007a5070 */
[----:B------:R-:W-:Y:S02]  /*0500*/  PLOP3.LUT P4, PT, P0, P4, PT, 0x80, 0x8 ;  /* 0x000000000008781c */ /* 0x000fe40000789070 */
[----:B------:R-:W-:Y:S02]  /*0510*/  PLOP3.LUT P3, PT, P0, P3, PT, 0x80, 0x8 ;  /* 0x000000000008781c */ /* 0x000fe40000767070 */
[----:B------:R-:W-:Y:S02]  /*0520*/  ISETP.NE.AND P2, PT, R22, RZ, PT ;  /* 0x000000ff1600720c */ /* 0x000fe40003f45270 */
[----:B------:R-:W-:-:S02]  /*0530*/  P2R R28, PR, RZ, 0x40 ;  /* 0x00000040ff1c7803 */ /* 0x000fc40000000000 */
[----:B------:R-:W-:Y:S01]  /*0540*/  PLOP3.LUT P2, PT, P0, P2, PT, 0x80, 0x8 ;  /* 0x000000000008781c */ /* 0x000fe20000745070 */
[----:B------:R-:W0:Y:S01]  /*0550*/  @P6 LDC.64 R18, c[0x0][0x380] ;  /* 0x0000e000ff126b82 */ /* 0x000e220000000a00 */
[----:B------:R-:W-:Y:S01]  /*0560*/  @P6 VIADD R20, R24, 0xfffffff7 ;  /* 0xfffffff718146836 */ /* 0x000fe20000000000 */
[----:B------:R-:W-:Y:S02]  /*0570*/  P2R R25, PR, RZ, 0x20 ;  /* 0x00000020ff197803 */ /* 0x000fe40000000000 */
[----:B------:R-:W-:Y:S02]  /*0580*/  @P4 VIADD R29, R12, 0xfffffff7 ;  /* 0xfffffff70c1d4836 */ /* 0x000fe40000000000 */
[----:B0-----:R-:W-:-:S04]  /*0590*/  @P6 IADD3 R26, P1, PT, R20, R18, RZ ;  /* 0x00000012141a6210 */ /* 0x001fc80007f3e0ff */
[----:B------:R-:W-:Y:S01]  /*05a0*/  @P6 LEA.HI.X.SX32 R27, R20, R19, 0x1, P1 ;  /* 0x00000013141b6211 */ /* 0x000fe200008f0eff */
[----:B------:R-:W-:Y:S01]  /*05b0*/  @P5 VIADD R20, R13, 0xfffffff7 ;  /* 0xfffffff70d145836 */ /* 0x000fe20000000000 */
[----:B------:R-:W0:Y:S01]  /*05c0*/  @P5 LDC.64 R18, c[0x0][0x380] ;  /* 0x0000e000ff125b82 */ /* 0x000e220000000a00 */
[----:B------:R-:W-:-:S03]  /*05d0*/  ISETP.NE.AND P6, PT, R23, RZ, PT ;  /* 0x000000ff1700720c */ /* 0x000fc60003fc5270 */
[----:B0-----:R-:W-:-:S04]  /*05e0*/  @P5 IADD3 R18, P1, PT, R20, R18, RZ ;  /* 0x0000001214125210 */ /* 0x001fc80007f3e0ff */
[----:B------:R-:W-:Y:S02]  /*05f0*/  @P5 LEA.HI.X.SX32 R19, R20, R19, 0x1, P1 ;  /* 0x0000001314135211 */ /* 0x000fe400008f0eff */
[----:B------:R-:W0:Y:S01]  /*0600*/  @P4 LDC.64 R20, c[0x0][0x380] ;  /* 0x0000e000ff144b82 */ /* 0x000e220000000a00 */
[----:B------:R-:W-:Y:S02]  /*0610*/  ISETP.NE.AND P5, PT, R4, RZ, PT ;  /* 0x000000ff0400720c */ /* 0x000fe40003fa5270 */
[----:B0-----:R-:W-:-:S04]  /*0620*/  @P4 IADD3 R30, P1, PT, R29, R20, RZ ;  /* 0x000000141d1e4210 */ /* 0x001fc80007f3e0ff */
[----:B------:R-:W-:Y:S02]  /*0630*/  @P4 LEA.HI.X.SX32 R31, R29, R21, 0x1, P1 ;  /* 0x000000151d1f4211 */ /* 0x000fe400008f0eff */
[----:B------:R-:W0:Y:S01]  /*0640*/  @P3 LDC.64 R20, c[0x0][0x380] ;  /* 0x0000e000ff143b82 */ /* 0x000e220000000a00 */
[----:B------:R-:W-:-:S04]  /*0650*/  @P3 IADD3 R29, PT, PT, R11, -0x9, RZ ;  /* 0xfffffff70b1d3810 */ /* 0x000fc80007ffe0ff */
[----:B0-----:R-:W-:-:S04]  /*0660*/  @P3 IADD3 R32, P1, PT, R29, R20, RZ ;  /* 0x000000141d203210 */ /* 0x001fc80007f3e0ff */
[----:B------:R-:W-:Y:S01]  /*0670*/  @P3 LEA.HI.X.SX32 R33, R29, R21, 0x1, P1 ;  /* 0x000000151d213211 */ /* 0x000fe200008f0eff */
[----:B------:R-:W-:Y:S01]  /*0680*/  @P2 VIADD R29, R2, 0xfffffff7 ;  /* 0xfffffff7021d2836 */ /* 0x000fe20000000000 */
[----:B------:R-:W0:Y:S04]  /*0690*/  @P2 LDC.64 R20, c[0x0][0x380] ;  /* 0x0000e000ff142b82 */ /* 0x000e280000000a00 */
[----:B0-----:R-:W-:-:S04]  /*06a0*/  @P2 IADD3 R34, P1, PT, R29, R20, RZ ;  /* 0x000000141d222210 */ /* 0x001fc80007f3e0ff */
[----:B------:R-:W-:Y:S02]  /*06b0*/  @P2 LEA.HI.X.SX32 R35, R29, R21, 0x1, P1 ;  /* 0x000000151d232211 */ /* 0x000fe400008f0eff */
[----:B------:R-:W-:-:S13]  /*06c0*/  PLOP3.LUT P1, PT, P0, P6, PT, 0x80, 0x8 ;  /* 0x000000000008781c */ /* 0x000fda000072d070 */
[----:B------:R-:W0:Y:S01]  /*06d0*/  @P1 LDC.64 R20, c[0x0][0x380] ;  /* 0x0000e000ff141b82 */ /* 0x000e220000000a00 */
[----:B------:R-:W-:-:S05]  /*06e0*/  @P1 VIADD R29, R7, 0xfffffff7 ;  /* 0xfffffff7071d1836 */ /* 0x000fca0000000000 */
[----:B0-----:R-:W-:-:S04]  /*06f0*/  @P1 IADD3 R36, P6, PT, R29, R20, RZ ;  /* 0x000000141d241210 */ /* 0x001fc80007fde0ff */
[----:B------:R-:W-:Y:S02]  /*0700*/  @P1 LEA.HI.X.SX32 R37, R29, R21, 0x1, P6 ;  /* 0x000000151d251211 */ /* 0x000fe400030f0eff */
[----:B------:R-:W-:-:S13]  /*0710*/  ISETP.NE.AND P6, PT, R28, RZ, PT ;  /* 0x000000ff1c00720c */ /* 0x000fda0003fc5270 */
[----:B------:R-:W2:Y:S01]  /*0720*/  @P6 LDG.E.U8 R21, desc[UR6][R26.64] ;  /* 0x000000061a156981 */ /* 0x000ea2000c1e1100 */
[----:B------:R-:W-:-:S03]  /*0730*/  PLOP3.LUT P0, PT, P0, P5, PT, 0x80, 0x8 ;  /* 0x000000000008781c */ /* 0x000fc6000070b070 */
[----:B------:R-:W3:Y:S01]  /*0740*/  @P6 LDG.E.U8 R29, desc[UR6][R26.64+0x2] ;  /* 0x000002061a1d6981 */ /* 0x000ee2000c1e1100 */
[----:B--2---:R-:W-:-:S03]  /*0750*/  @P6 IMAD.IADD R0, R0, 0x1, R21 ;  /* 0x0000000100006824 */ /* 0x004fc600078e0215 */
[----:B------:R-:W2:Y:S06]  /*0760*/  @P6 LDG.E.U8 R21, desc[UR6][R26.64+0x1] ;  /* 0x000001061a156981 */ /* 0x000eac000c1e1100 */
[----:B------:R-:W-:Y:S01]  /*0770*/  @P0 IADD3 R28, PT, PT, R5, -0x9, RZ ;  /* 0xfffffff7051c0810 */ /* 0x000fe20007ffe0ff */
[----:B--2---:R-:W-:Y:S02]  /*0780*/  @P6 IMAD.IADD R10, R10, 0x1, R21 ;  /* 0x000000010a0a6824 */ /* 0x004fe400078e0215 */
[----:B------:R-:W0:Y:S02]  /*0790*/  @P0 LDC.64 R20, c[0x0][0x380] ;  /* 0x0000e000ff140b82 */ /* 0x000e240000000a00 */
[----:B0-----:R-:W-:-:S04]  /*07a0*/  @P0 IADD3 R20, P5, PT, R28, R20, RZ ;  /* 0x000000141c140210 */ /* 0x001fc80007fbe0ff */
[----:B------:R-:W-:Y:S02]  /*07b0*/  @P0 LEA.HI.X.SX32 R21, R28, R21, 0x1, P5 ;  /* 0x000000151c150211 */ /* 0x000fe400028f0eff */
[----:B------:R-:W-:-:S13]  /*07c0*/  ISETP.NE.AND P5, PT, R25, RZ, PT ;  /* 0x000000ff1900720c */ /* 0x000fda0003fa5270 */
[----:B------:R-:W2:Y:S04]  /*07d0*/  @P5 LDG.E.U8 R25, desc[UR6][R18.64] ;  /* 0x0000000612195981 */ /* 0x000ea8000c1e1100 */
[----:B------:R-:W4:Y:S01]  /*07e0*/  @P5 LDG.E.U8 R27, desc[UR6][R18.64+0x2] ;  /* 0x00000206121b5981 */ /* 0x000f22000c1e1100 */
[----:B--2---:R-:W-:-:S03]  /*07f0*/  @P5 IMAD.IADD R0, R0, 0x1, R25 ;  /* 0x0000000100005824 */ /* 0x004fc600078e0219 */
[----:B------:R-:W2:Y:S01]  /*0800*/  @P5 LDG.E.U8 R25, desc[UR6][R18.64+0x1] ;  /* 0x0000010612195981 */ /* 0x000ea2000c1e1100 */
[----:B---3--:R-:W-:-:S03]  /*0810*/  @P6 IMAD.IADD R8, R8, 0x1, R29 ;  /* 0x0000000108086824 */ /* 0x008fc600078e021d */
[----:B------:R-:W3:Y:S02]  /*0820*/  @P4 LDG.E.U8 R29, desc[UR6][R30.64+0x2] ;  /* 0x000002061e1d4981 */ /* 0x000ee4000c1e1100 */
[----:B----4-:R-:W-:Y:S02]  /*0830*/  @P5 IADD3 R8, PT, PT, R8, R27, RZ ;  /* 0x0000001b08085210 */ /* 0x010fe40007ffe0ff */
[----:B------:R-:W4:Y:S04]  /*0840*/  @P4 LDG.E.U8 R27, desc[UR6][R30.64+0x1] ;  /* 0x000001061e1b4981 */ /* 0x000f28000c1e1100 */
[----:B------:R-:W5:Y:S01]  /*0850*/  @P3 LDG.E.U8 R19, desc[UR6][R32.64] ;  /* 0x0000000620133981 */ /* 0x000f62000c1e1100 */
[----:B--2---:R-:W-:-:S03]  /*0860*/  @P5 IMAD.IADD R10, R10, 0x1, R25 ;  /* 0x000000010a0a5824 */ /* 0x004fc600078e0219 */
[----:B------:R-:W2:Y:S01]  /*0870*/  @P4 LDG.E.U8 R25, desc[UR6][R30.64] ;  /* 0x000000061e194981 */ /* 0x000ea2000c1e1100 */
[----:B----4-:R-:W-:-:S03]  /*0880*/  @P4 IMAD.IADD R10, R10, 0x1, R27 ;  /* 0x000000010a0a4824 */ /* 0x010fc600078e021b */
[----:B------:R-:W4:Y:S01]  /*0890*/  @P3 LDG.E.U8 R27, desc[UR6][R32.64+0x2] ;  /* 0x00000206201b3981 */ /* 0x000f22000c1e1100 */
[----:B--2---:R-:W-:-:S03]  /*08a0*/  @P4 IMAD.IADD R0, R0, 0x1, R25 ;  /* 0x0000000100004824 */ /* 0x004fc600078e0219 */
[----:B------:R-:W2:Y:S01]  /*08b0*/  @P3 LDG.E.U8 R25, desc[UR6][R32.64+0x1] ;  /* 0x0000010620193981 */ /* 0x000ea2000c1e1100 */
[----:B---3--:R-:W-:Y:S02]  /*08c0*/  @P4 IMAD.IADD R8, R8, 0x1, R29 ;  /* 0x0000000108084824 */ /* 0x008fe400078e021d */
[----:B-----5:R-:W-:Y:S02]  /*08d0*/  @P3 IMAD.IADD R0, R0, 0x1, R19 ;  /* 0x0000000100003824 */ /* 0x020fe400078e0213 */
[----:B------:R-:W3:Y:S01]  /*08e0*/  @P2 LDG.E.U8 R19, desc[UR6][R34.64] ;  /* 0x0000000622132981 */ /* 0x000ee2000c1e1100 */
[----:B----4-:R-:W-:-:S03]  /*08f0*/  @P3 IMAD.IADD R8, R8, 0x1, R27 ;  /* 0x0000000108083824 */ /* 0x010fc600078e021b */
[----:B------:R-:W4:Y:S01]  /*0900*/  @P2 LDG.E.U8 R27, desc[UR6][R34.64+0x2] ;  /* 0x00000206221b2981 */ /* 0x000f22000c1e1100 */
[----:B--2---:R-:W-:-:S03]  /*0910*/  @P3 IMAD.IADD R10, R10, 0x1, R25 ;  /* 0x000000010a0a3824 */ /* 0x004fc600078e0219 */
[----:B------:R-:W2:Y:S01]  /*0920*/  @P2 LDG.E.U8 R25, desc[UR6][R34.64+0x1] ;  /* 0x0000010622192981 */ /* 0x000ea2000c1e1100 */
[----:B---3--:R-:W-:-:S03]  /*0930*/  @P2 IADD3 R0, PT, PT, R0, R19, RZ ;  /* 0x0000001300002210 */ /* 0x008fc60007ffe0ff */
[----:B------:R-:W3:Y:S01]  /*0940*/  @P1 LDG.E.U8 R19, desc[UR6][R36.64] ;  /* 0x0000000624131981 */ /* 0x000ee2000c1e1100 */
[----:B----4-:R-:W-:-:S03]  /*0950*/  @P2 IMAD.IADD R8, R8, 0x1, R27 ;  /* 0x0000000108082824 */ /* 0x010fc600078e021b */
[----:B------:R-:W4:Y:S01]  /*0960*/  @P1 LDG.E.U8 R27, desc[UR6][R36.64+0x2] ;  /* 0x00000206241b1981 */ /* 0x000f22000c1e1100 */
[----:B--2---:R-:W-:-:S03]  /*0970*/  @P2 IMAD.IADD R10, R10, 0x1, R25 ;  /* 0x000000010a0a2824 */ /* 0x004fc600078e0219 */
[----:B------:R-:W2:Y:S01]  /*0980*/  @P1 LDG.E.U8 R25, desc[UR6][R36.64+0x1] ;  /* 0x0000010624191981 */ /* 0x000ea2000c1e1100 */
[----:B---3--:R-:W-:-:S03]  /*0990*/  @P1 IMAD.IADD R0, R0, 0x1, R19 ;  /* 0x0000000100001824 */ /* 0x008fc600078e0213 */
[----:B------:R-:W3:Y:S01]  /*09a0*/  @P0 LDG.E.U8 R19, desc[UR6][R20.64] ;  /* 0x0000000614130981 */ /* 0x000ee2000c1e1100 */
[----:B----4-:R-:W-:-:S03]  /*09b0*/  @P1 IMAD.IADD R8, R8, 0x1, R27 ;  /* 0x0000000108081824 */ /* 0x010fc600078e021b */
[----:B------:R-:W4:Y:S01]  /*09c0*/  @P0 LDG.E.U8 R27, desc[UR6][R20.64+0x2] ;  /* 0x00000206141b0981 */ /* 0x000f22000c1e1100 */
[----:B------:R-:W-:-:S04]  /*09d0*/  @P6 VIADD R9, R9, 0x1 ;  /* 0x0000000109096836 */ /* 0x000fc80000000000 */
[----:B------:R-:W-:Y:S01]  /*09e0*/  @P5 VIADD R9, R9, 0x1 ;  /* 0x0000000109095836 */ /* 0x000fe20000000000 */
[----:B--2---:R-:W-:Y:S02]  /*09f0*/  @P1 IADD3 R10, PT, PT, R10, R25, RZ ;  /* 0x000000190a0a1210 */ /* 0x004fe40007ffe0ff */
[----:B------:R-:W2:Y:S02]  /*0a00*/  @P0 LDG.E.U8 R25, desc[UR6][R20.64+0x1] ;  /* 0x0000010614190981 */ /* 0x000ea4000c1e1100 */
[----:B------:R-:W-:Y:S01]  /*0a10*/  @P4 IADD3 R9, PT, PT, R9, 0x1, RZ ;  /* 0x0000000109094810 */ /* 0x000fe20007ffe0ff */
[----:B------:R-:W-:-:S04]  /*0a20*/  UIADD3 UR5, UPT, UPT, UR5, 0x3, URZ ;  /* 0x0000000305057890 */ /* 0x000fc8000fffe0ff */
[----:B------:R-:W-:Y:S01]  /*0a30*/  @P3 VIADD R9, R9, 0x1 ;  /* 0x0000000109093836 */ /* 0x000fe20000000000 */
[----:B------:R-:W-:-:S03]  /*0a40*/  UISETP.NE.AND UP0, UPT, UR5, 0xc, UPT ;  /* 0x0000000c0500788c */ /* 0x000fc6000bf05270 */
[----:B------:R-:W-:-:S04]  /*0a50*/  @P2 VIADD R9, R9, 0x1 ;  /* 0x0000000109092836 */ /* 0x000fc80000000000 */
[----:B------:R-:W-:Y:S01]  /*0a60*/  @P1 VIADD R9, R9, 0x1 ;  /* 0x0000000109091836 */ /* 0x000fe20000000000 */
[----:B----4-:R-:W-:Y:S01]  /*0a70*/  @P0 IADD3 R8, PT, PT, R8, R27, RZ ;  /* 0x0000001b08080210 */ /* 0x010fe20007ffe0ff */
[----:B---3--:R-:W-:Y:S01]  /*0a80*/  @P0 IMAD.IADD R0, R0, 0x1, R19 ;  /* 0x0000000100000824 */ /* 0x008fe200078e0213 */
[----:B------:R-:W-:Y:S01]  /*0a90*/  IADD3 R11, PT, PT, R11, 0x3, RZ ;  /* 0x000000030b0b7810 */ /* 0x000fe20007ffe0ff */
[----:B------:R-:W-:Y:S02]  /*0aa0*/  @P0 VIADD R9, R9, 0x1 ;  /* 0x0000000109090836 */ /* 0x000fe40000000000 */
[----:B------:R-:W-:Y:S02]  /*0ab0*/  VIADD R24, R24, 0x3 ;  /* 0x0000000318187836 */ /* 0x000fe40000000000 */
[----:B------:R-:W-:Y:S02]  /*0ac0*/  VIADD R13, R13, 0x3 ;  /* 0x000000030d0d7836 */ /* 0x000fe40000000000 */
[----:B------:R-:W-:-:S02]  /*0ad0*/  VIADD R12, R12, 0x3 ;  /* 0x000000030c0c7836 */ /* 0x000fc40000000000 */
[----:B------:R-:W-:Y:S02]  /*0ae0*/  VIADD R2, R2, 0x3 ;  /* 0x0000000302027836 */ /* 0x000fe40000000000 */
[----:B------:R-:W-:Y:S02]  /*0af0*/  VIADD R7, R7, 0x3 ;  /* 0x0000000307077836 */ /* 0x000fe40000000000 */
[----:B------:R-:W-:Y:S01]  /*0b00*/  VIADD R5, R5, 0x3 ;  /* 0x0000000305057836 */ /* 0x000fe20000000000 */
[----:B------:R-:W-:Y:S01]  /*0b10*/  UIADD3 UR4, UPT, UPT, UR4, 0x1, URZ ;  /* 0x0000000104047890 */ /* 0x000fe2000fffe0ff */
[----:B--2---:R-:W-:Y:S01]  /*0b20*/  @P0 IMAD.IADD R10, R10, 0x1, R25 ;  /* 0x000000010a0a0824 */ /* 0x004fe200078e0219 */
[----:B------:R-:W-:Y:S10]  /*0b30*/  BRA.U UP0, `(.L_x_2) ;  /* 0xfffffff9004c7547 */ /* 0x000ff4000b83ffff */
[----:B------:R-:W0:Y:S01]  /*0b40*/  I2F.U32.RP R2, R9 ;  /* 0x0000000900027306 */ /* 0x000e220000209000 */
[----:B------:R-:W-:Y:S01]  /*0b50*/  IADD3 R7, PT, PT, RZ, -R9, RZ ;  /* 0x80000009ff077210 */ /* 0x000fe20007ffe0ff */
[----:B------:R-:W1:Y:S01]  /*0b60*/  LDCU.64 UR4, c[0x0][0x388] ;  /* 0x00007100ff0477ac */ /* 0x000e620008000a00 */
[----:B------:R-:W-:Y:S01]  /*0b70*/  IMAD R3, R3, 0x3, RZ ;  /* 0x0000000303037824 */ /* 0x000fe200078e02ff */
[----:B------:R-:W-:-:S04]  /*0b80*/  ISETP.NE.U32.AND P5, PT, R9, RZ, PT ;  /* 0x000000ff0900720c */ /* 0x000fc80003fa5070 */
[----:B------:R-:W-:Y:S01]  /*0b90*/  IADD3 R6, PT, PT, R3, 0x2, RZ ;  /* 0x0000000203067810 */ /* 0x000fe20007ffe0ff */
[----:B0-----:R-:W0:Y:S02]  /*0ba0*/  MUFU.RCP R2, R2 ;  /* 0x0000000200027308 */ /* 0x001e240000001000 */
[----:B0-----:R-:W-:-:S06]  /*0bb0*/  VIADD R4, R2, 0xffffffe ;  /* 0x0ffffffe02047836 */ /* 0x001fcc0000000000 */
[----:B------:R0:W2:Y:S02]  /*0bc0*/  F2I.FTZ.U32.TRUNC.NTZ R5, R4 ;  /* 0x0000000400057305 */ /* 0x0000a4000021f000 */
[----:B0-----:R-:W-:Y:S02]  /*0bd0*/  IMAD.MOV.U32 R4, RZ, RZ, RZ ;  /* 0x000000ffff047224 */ /* 0x001fe400078e00ff */
[----:B--2---:R-:W-:-:S04]  /*0be0*/  IMAD R7, R7, R5, RZ ;  /* 0x0000000507077224 */ /* 0x004fc800078e02ff */
[----:B------:R-:W-:-:S06]  /*0bf0*/  IMAD.HI.U32 R5, R5, R7, R4 ;  /* 0x0000000705057227 */ /* 0x000fcc00078e0004 */
[----:B------:R-:W-:-:S04]  /*0c00*/  IMAD.HI.U32 R7, R5, R0, RZ ;  /* 0x0000000005077227 */ /* 0x000fc800078e00ff */
[----:B------:R-:W-:-:S04]  /*0c10*/  IMAD.HI.U32 R11, R5, R10, RZ ;  /* 0x0000000a050b7227 */ /* 0x000fc800078e00ff */
[----:B------:R-:W-:-:S04]  /*0c20*/  IMAD.HI.U32 R13, R5, R8, RZ ;  /* 0x00000008050d7227 */ /* 0x000fc800078e00ff */
[----:B------:R-:W-:Y:S02]  /*0c30*/  IMAD.MOV R2, RZ, RZ, -R7 ;  /* 0x000000ffff027224 */ /* 0x000fe400078e0a07 */
[----:B------:R-:W-:Y:S02]  /*0c40*/  IMAD.MOV R5, RZ, RZ, -R11 ;  /* 0x000000ffff057224 */ /* 0x000fe400078e0a0b */
[----:B------:R-:W-:Y:S02]  /*0c50*/  IMAD.MOV R4, RZ, RZ, -R13 ;  /* 0x000000ffff047224 */ /* 0x000fe400078e0a0d */
[C---:B------:R-:W-:Y:S02]  /*0c60*/  IMAD R0, R9.reuse, R2, R0 ;  /* 0x0000000209007224 */ /* 0x040fe400078e0200 */
[C---:B------:R-:W-:Y:S02]  /*0c70*/  IMAD R10, R9.reuse, R5, R10 ;  /* 0x00000005090a7224 */ /* 0x040fe400078e020a */
[----:B------:R-:W-:Y:S01]  /*0c80*/  IMAD R8, R9, R4, R8 ;  /* 0x0000000409087224 */ /* 0x000fe200078e0208 */
[-C--:B------:R-:W-:Y:S01]  /*0c90*/  ISETP.GE.U32.AND P6, PT, R0, R9.reuse, PT ;  /* 0x000000090000720c */ /* 0x080fe20003fc6070 */
[----:B------:R-:W-:Y:S01]  /*0ca0*/  VIADD R4, R3, 0x1 ;  /* 0x0000000103047836 */ /* 0x000fe20000000000 */
[----:B------:R-:W-:-:S02]  /*0cb0*/  ISETP.GE.U32.AND P0, PT, R10, R9, PT ;  /* 0x000000090a00720c */ /* 0x000fc40003f06070 */
[----:B------:R-:W-:-:S09]  /*0cc0*/  ISETP.GE.U32.AND P1, PT, R8, R9, PT ;  /* 0x000000090800720c */ /* 0x000fd20003f26070 */
[----:B------:R-:W-:Y:S01]  /*0cd0*/  @P6 IADD3 R0, PT, PT, -R9, R0, RZ ;  /* 0x0000000009006210 */ /* 0x000fe20007ffe1ff */
[----:B------:R-:W-:Y:S01]  /*0ce0*/  @P6 VIADD R7, R7, 0x1 ;  /* 0x0000000107076836 */ /* 0x000fe20000000000 */
[----:B-1----:R-:W-:Y:S01]  /*0cf0*/  IADD3 R2, P6, PT, R3, UR4, RZ ;  /* 0x0000000403027c10 */ /* 0x002fe2000ffde0ff */
[--C-:B------:R-:W-:Y:S01]  /*0d00*/  @P0 IMAD.IADD R10, R10, 0x1, -R9.reuse ;  /* 0x000000010a0a0824 */ /* 0x100fe200078e0a09 */
[-C--:B------:R-:W-:Y:S01]  /*0d10*/  ISETP.GE.U32.AND P2, PT, R0, R9.reuse, PT ;  /* 0x000000090000720c */ /* 0x080fe20003f46070 */
[----:B------:R-:W-:Y:S01]  /*0d20*/  @P1 IMAD.IADD R8, R8, 0x1, -R9 ;  /* 0x0000000108081824 */ /* 0x000fe200078e0a09 */
[-C--:B------:R-:W-:Y:S01]  /*0d30*/  LOP3.LUT R0, RZ, R9.reuse, RZ, 0x33, !PT ;  /* 0x00000009ff007212 */ /* 0x080fe200078e33ff */
[----:B------:R-:W-:Y:S01]  /*0d40*/  @P0 VIADD R11, R11, 0x1 ;  /* 0x000000010b0b0836 */ /* 0x000fe20000000000 */
[-C--:B------:R-:W-:Y:S01]  /*0d50*/  ISETP.GE.U32.AND P3, PT, R10, R9.reuse, PT ;  /* 0x000000090a00720c */ /* 0x080fe20003f66070 */
[----:B------:R-:W-:Y:S01]  /*0d60*/  @P1 VIADD R13, R13, 0x1 ;  /* 0x000000010d0d1836 */ /* 0x000fe20000000000 */
[----:B------:R-:W-:Y:S01]  /*0d70*/  ISETP.GE.U32.AND P4, PT, R8, R9, PT ;  /* 0x000000090800720c */ /* 0x000fe20003f86070 */
[----:B------:R-:W-:Y:S01]  /*0d80*/  IMAD.X R3, RZ, RZ, UR5, P6 ;  /* 0x00000005ff037e24 */ /* 0x000fe2000b0e06ff */
[----:B------:R-:W-:-:S02]  /*0d90*/  IADD3 R4, P6, PT, R4, UR4, RZ ;  /* 0x0000000404047c10 */ /* 0x000fc4000ffde0ff */
[----:B------:R-:W-:Y:S02]  /*0da0*/  IADD3 R6, P0, PT, R6, UR4, RZ ;  /* 0x0000000406067c10 */ /* 0x000fe4000ff1e0ff */
[----:B------:R-:W-:Y:S01]  /*0db0*/  IADD3.X R5, PT, PT, RZ, UR5, RZ, P6, !PT ;  /* 0x00000005ff057c10 */ /* 0x000fe2000b7fe4ff */
[----:B------:R-:W-:-:S04]  /*0dc0*/  @P2 VIADD R7, R7, 0x1 ;  /* 0x0000000107072836 */ /* 0x000fc80000000000 */
[----:B------:R-:W-:Y:S01]  /*0dd0*/  @P3 VIADD R11, R11, 0x1 ;  /* 0x000000010b0b3836 */ /* 0x000fe20000000000 */
[C---:B------:R-:W-:Y:S01]  /*0de0*/  SEL R9, R0.reuse, R7, !P5 ;  /* 0x0000000700097207 */ /* 0x040fe20006800000 */
[----:B------:R-:W-:Y:S02]  /*0df0*/  @P4 VIADD R13, R13, 0x1 ;  /* 0x000000010d0d4836 */ /* 0x000fe40000000000 */
[----:B------:R-:W-:Y:S01]  /*0e00*/  IMAD.X R7, RZ, RZ, UR5, P0 ;  /* 0x00000005ff077e24 */ /* 0x000fe200080e06ff */
[C---:B------:R-:W-:Y:S01]  /*0e10*/  SEL R11, R0.reuse, R11, !P5 ;  /* 0x0000000b000b7207 */ /* 0x040fe20006800000 */
[----:B------:R-:W-:Y:S01]  /*0e20*/  STG.E.U8 desc[UR6][R2.64], R9 ;  /* 0x0000000902007986 */ /* 0x000fe2000c101106 */
[----:B------:R-:W-:-:S03]  /*0e30*/  SEL R13, R0, R13, !P5 ;  /* 0x0000000d000d7207 */ /* 0x000fc60006800000 */
[----:B------:R-:W-:Y:S04]  /*0e40*/  STG.E.U8 desc[UR6][R4.64], R11 ;  /* 0x0000000b04007986 */ /* 0x000fe8000c101106 */
[----:B------:R-:W-:Y:S01]  /*0e50*/  STG.E.U8 desc[UR6][R6.64], R13 ;  /* 0x0000000d06007986 */ /* 0x000fe2000c101106 */
[----:B------:R-:W-:Y:S05]  /*0e60*/  EXIT ;  /* 0x000000000000794d */ /* 0x000fea0003800000 */
.L_x_3:
        /* <DEDUP_REMOVED lines=9> */
.L_x_6:


//--------------------- .nv.shared.reserved.0     --------------------------
	.section	.nv.shared.reserved.0,"aw",@nobits
	.weak		__nv_reservedSMEM_offset_0_alias
	.size		__nv_reservedSMEM_offset_0_alias, 0, 64
	.other		__nv_reservedSMEM_offset_0_alias,@"STO_CUDA_RESERVED_SHARED STV_DEFAULT"
__nv_reservedSMEM_offset_0_alias:
	.zero		0
	.zero		64


//--------------------- .nv.constant0.resize      --------------------------
	.section	.nv.constant0.resize,"a",@progbits
	.sectionflags	@""
	.align	4
.nv.constant0.resize:
	.zero		936


//--------------------- .nv.constant0.overlay     --------------------------
	.section	.nv.constant0.overlay,"a",@progbits
	.sectionflags	@""
	.align	4
.nv.constant0.overlay:
	.zero		932


//--------------------- .nv.constant0.blur        --------------------------
	.section	.nv.constant0.blur,"a",@progbits
	.sectionflags	@""
	.align	4
.nv.constant0.blur:
	.zero		920


//--------------------- SYMBOLS --------------------------

	.type		.nv.reservedSmem.offset0,@object
	.size		.nv.reservedSmem.offset0,0x4
